//
// Generated by NVIDIA NVVM Compiler
//
// Compiler Build ID: CL-36424714
// Cuda compilation tools, release 13.0, V13.0.88
// Based on NVVM 20.0.0
//

.version 9.0
.target sm_100
.address_size 64

	// .globl	_Z17helloWorldFromGPUv
.extern .func  (.param .b32 func_retval0) vprintf
(
	.param .b64 vprintf_param_0,
	.param .b64 vprintf_param_1
)
;
.global .align 1 .b8 $str[45] = {194, 161, 72, 111, 108, 97, 32, 77, 117, 110, 100, 111, 32, 100, 101, 115, 100, 101, 32, 108, 97, 32, 71, 80, 85, 33, 32, 68, 101, 115, 100, 101, 32, 101, 108, 32, 104, 105, 108, 111, 32, 37, 100, 10};

.visible .entry _Z17helloWorldFromGPUv()
{
	.local .align 8 .b8 	__local_depot0[8];
	.reg .b64 	%SP;
	.reg .b64 	%SPL;
	.reg .b32 	%r<4>;
	.reg .b64 	%rd<5>;

	mov.u64 	%SPL, __local_depot0;
	cvta.local.u64 	%SP, %SPL;
	add.u64 	%rd1, %SP, 0;
	add.u64 	%rd2, %SPL, 0;
	mov.u32 	%r1, %tid.x;
	st.local.u32 	[%rd2], %r1;
	mov.u64 	%rd3, $str;
	cvta.global.u64 	%rd4, %rd3;
	{ // callseq 0, 0
	.param .b64 param0;
	st.param.b64 	[param0], %rd4;
	.param .b64 param1;
	st.param.b64 	[param1], %rd1;
	.param .b32 retval0;
	call.uni (retval0), 
	vprintf, 
	(
	param0, 
	param1
	);
	ld.param.b32 	%r2, [retval0];
	} // callseq 0
	ret;

}


// ===== COMPILED SASS (sm_100) =====

	.target	sm_100

	.elftype	@"ET_EXEC"


//--------------------- .note.nv.tkinfo           --------------------------
	.section	.note.nv.tkinfo,"",@"SHT_NOTE"
	.sectionflags	@"SHF_NOTE_NV_TKINFO"
	.tkinfo
        /*0018*/ 	.word	0x00000002
        /*0030*/ 	.string	""
        /*0030*/ 	.string	"ptxas"
        /*0030*/ 	.string	"Cuda compilation tools, release 13.0, V13.0.88"
        /*0030*/ 	.string	"Build cuda_13.0.r13.0/compiler.36424714_0"
        /*0030*/ 	.string	"-arch sm_100 -m 64 "



//--------------------- .note.nv.cuinfo           --------------------------
	.section	.note.nv.cuinfo,"",@"SHT_NOTE"
	.sectionflags	@"SHF_NOTE_NV_CUINFO"
        /*0018*/ 	.short	0x0002
        /*001a*/ 	.short	0x0064
        /*001c*/ 	.short	0x0082
	.zero		2


//--------------------- .nv.info                  --------------------------
	.section	.nv.info,"",@"SHT_CUDA_INFO"
	.align	4


	//----- nvinfo : EIATTR_REGCOUNT
	.align		4
        /*0000*/ 	.byte	0x04, 0x2f
        /*0002*/ 	.short	(.L_2 - .L_1)
	.align		4
.L_1:
        /*0004*/ 	.word	index@(_Z17helloWorldFromGPUv)
        /*0008*/ 	.word	0x00000018


	//----- nvinfo : EIATTR_FRAME_SIZE
	.align		4
.L_2:
        /*000c*/ 	.byte	0x04, 0x11
        /*000e*/ 	.short	(.L_4 - .L_3)
	.align		4
.L_3:
        /*0010*/ 	.word	index@(_Z17helloWorldFromGPUv)
        /*0014*/ 	.word	0x00000008


	//----- nvinfo : EIATTR_MIN_STACK_SIZE
	.align		4
.L_4:
        /*0018*/ 	.byte	0x04, 0x12
        /*001a*/ 	.short	(.L_6 - .L_5)
	.align		4
.L_5:
        /*001c*/ 	.word	index@(_Z17helloWorldFromGPUv)
        /*0020*/ 	.word	0x00000008
.L_6:


//--------------------- .nv.compat                --------------------------
	.section	.nv.compat,"",@"SHT_CUDA_COMPAT_INFO"
	.align	4
        /*0000*/ 	.byte	0x02, 0x09, 0x00, 0x00, 0x02, 0x02, 0x01, 0x00, 0x02, 0x05, 0x05, 0x00, 0x03, 0x07, 0x01, 0x01
        /*0010*/ 	.byte	0x02, 0x03, 0x00, 0x00, 0x02, 0x06, 0x01, 0x00, 0x04, 0x0b, 0x08, 0x00, 0x09, 0x00, 0x00, 0x00
        /*0020*/ 	.byte	0x00, 0x00, 0x00, 0x00


//--------------------- .nv.info._Z17helloWorldFromGPUv --------------------------
	.section	.nv.info._Z17helloWorldFromGPUv,"",@"SHT_CUDA_INFO"
	.sectionflags	@""
	.align	4


	//----- nvinfo : EIATTR_CUDA_API_VERSION
	.align		4
        /*0000*/ 	.byte	0x04, 0x37
        /*0002*/ 	.short	(.L_8 - .L_7)
.L_7:
        /*0004*/ 	.word	0x00000082


	//----- nvinfo : EIATTR_SPARSE_MMA_MASK
	.align		4
.L_8:
        /*0008*/ 	.byte	0x03, 0x50
        /*000a*/ 	.short	0x0000


	//----- nvinfo : EIATTR_MAXREG_COUNT
	.align		4
        /*000c*/ 	.byte	0x03, 0x1b
        /*000e*/ 	.short	0x00ff


	//----- nvinfo : EIATTR_EXTERNS
	.align		4
        /*0010*/ 	.byte	0x04, 0x0f
        /*0012*/ 	.short	(.L_10 - .L_9)


	//   ....[0]....
	.align		4
.L_9:
        /*0014*/ 	.word	index@(vprintf)


	//----- nvinfo : EIATTR_MERCURY_ISA_VERSION
	.align		4
.L_10:
        /*0018*/ 	.byte	0x03, 0x5f
        /*001a*/ 	.short	0x0101


	//----- nvinfo : EIATTR_VRC_CTA_INIT_COUNT
	.align		4
        /*001c*/ 	.byte	0x02, 0x4a
	.zero		1
	.zero		1


	//----- nvinfo : EIATTR_SYSCALL_OFFSETS
	.align		4
        /*0020*/ 	.byte	0x04, 0x46
        /*0022*/ 	.short	(.L_12 - .L_11)


	//   ....[0]....
.L_11:
        /*0024*/ 	.word	0x000000e0


	//----- nvinfo : EIATTR_EXIT_INSTR_OFFSETS
	.align		4
.L_12:
        /*0028*/ 	.byte	0x04, 0x1c
        /*002a*/ 	.short	(.L_14 - .L_13)


	//   ....[0]....
.L_13:
        /*002c*/ 	.word	0x000000f0


	//----- nvinfo : EIATTR_SW_WAR
	.align		4
.L_14:
        /*0030*/ 	.byte	0x04, 0x36
        /*0032*/ 	.short	(.L_16 - .L_15)
.L_15:
        /*0034*/ 	.word	0x00000008
.L_16:


//--------------------- .nv.callgraph             --------------------------
	.section	.nv.callgraph,"",@"SHT_CUDA_CALLGRAPH"
	.align	4
	.sectionentsize	8
	.align		4
        /*0000*/ 	.word	0x00000000
	.align		4
        /*0004*/ 	.word	0xffffffff
	.align		4
        /*0008*/ 	.word	index@(_Z17helloWorldFromGPUv)
	.align		4
        /*000c*/ 	.word	index@(vprintf)
	.align		4
        /*0010*/ 	.word	0x00000000
	.align		4
        /*0014*/ 	.word	0xfffffffe
	.align		4
        /*0018*/ 	.word	0x00000000
	.align		4
        /*001c*/ 	.word	0xfffffffd
	.align		4
        /*0020*/ 	.word	0x00000000
	.align		4
        /*0024*/ 	.word	0xfffffffc


//--------------------- .nv.constant4             --------------------------
	.section	.nv.constant4,"a",@progbits
	.align	8
	.align		8
.nv.constant4:
        /*0000*/ 	.dword	vprintf
	.align		8
        /*0008*/ 	.dword	$str


//--------------------- .text._Z17helloWorldFromGPUv --------------------------
	.section	.text._Z17helloWorldFromGPUv,"ax",@progbits
	.align	128
        .global         _Z17helloWorldFromGPUv
        .type           _Z17helloWorldFromGPUv,@function
        .size           _Z17helloWorldFromGPUv,(.L_x_2 - _Z17helloWorldFromGPUv)
        .other          _Z17helloWorldFromGPUv,@"STO_CUDA_ENTRY STV_DEFAULT"
_Z17helloWorldFromGPUv:
.text._Z17helloWorldFromGPUv:
[----:B------:R-:W0:Y:S01]  /*0000*/  LDC R1, c[0x0][0x37c] ;  /* 0x0000df00ff017b82 */ /* 0x000e220000000800 */
[----:B------:R-:W1:Y:S01]  /*0010*/  S2R R8, SR_TID.X ;  /* 0x0000000000087919 */ /* 0x000e620000002100 */
[----:B0-----:R-:W-:Y:S01]  /*0020*/  VIADD R1, R1, 0xfffffff8 ;  /* 0xfffffff801017836 */ /* 0x001fe20000000000 */
[----:B------:R-:W-:Y:S01]  /*0030*/  MOV R0, 0x0 ;  /* 0x0000000000007802 */ /* 0x000fe20000000f00 */
[----:B------:R-:W0:Y:S04]  /*0040*/  LDCU UR4, c[0x0][0x2f8] ;  /* 0x00005f00ff0477ac */ /* 0x000e280008000800 */
[----:B------:R2:W3:Y:S01]  /*0050*/  LDC.64 R2, c[0x4][R0] ;  /* 0x0100000000027b82 */ /* 0x0004e20000000a00 */
[----:B------:R-:W4:Y:S01]  /*0060*/  LDCU.64 UR6, c[0x4][0x8] ;  /* 0x01000100ff0677ac */ /* 0x000f220008000a00 */
[----:B------:R-:W5:Y:S01]  /*0070*/  LDCU UR5, c[0x0][0x2fc] ;  /* 0x00005f80ff0577ac */ /* 0x000f620008000800 */
[----:B0-----:R-:W-:Y:S01]  /*0080*/  IADD3 R6, P0, PT, R1, UR4, RZ ;  /* 0x0000000401067c10 */ /* 0x001fe2000ff1e0ff */
[----:B----4-:R-:W-:Y:S01]  /*0090*/  IMAD.U32 R4, RZ, RZ, UR6 ;  /* 0x00000006ff047e24 */ /* 0x010fe2000f8e00ff */
[----:B------:R-:W-:-:S03]  /*00a0*/  MOV R5, UR7 ;  /* 0x0000000700057c02 */ /* 0x000fc60008000f00 */
[----:B-----5:R-:W-:Y:S01]  /*00b0*/  IMAD.X R7, RZ, RZ, UR5, P0 ;  /* 0x00000005ff077e24 */ /* 0x020fe200080e06ff */
[----:B-1----:R2:W-:Y:S07]  /*00c0*/  STL [R1], R8 ;  /* 0x0000000801007387 */ /* 0x0025ee0000100800 */
[----:B------:R-:W-:-:S07]  /*00d0*/  LEPC R20, `(.L_x_0) ;  /* 0x000000001014794e */ /* 0x000fce0000000000 */
[----:B--23--:R-:W-:Y:S05]  /*00e0*/  CALL.ABS.NOINC R2 ;  /* 0x0000000002007343 */ /* 0x00cfea0003c00000 */
.L_x_0:
[----:B------:R-:W-:Y:S05]  /*00f0*/  EXIT ;  /* 0x000000000000794d */ /* 0x000fea0003800000 */
.L_x_1:
[----:B------:R-:W-:-:S00]  /*0100*/  BRA `(.L_x_1) ;  /* 0xfffffffc00fc7947 */ /* 0x000fc0000383ffff */
[----:B------:R-:W-:-:S00]  /*0110*/  NOP ;  /* 0x0000000000007918 */ /* 0x000fc00000000000 */
        /* <DEDUP_REMOVED lines=14> */
.L_x_2:


//--------------------- .nv.global.init           --------------------------
	.section	.nv.global.init,"aw",@progbits
.nv.global.init:
	.type		$str,@object
	.size		$str,(.L_0 - $str)
$str:
        /*0000*/ 	.byte	0xc2, 0xa1, 0x48, 0x6f, 0x6c, 0x61, 0x20, 0x4d, 0x75, 0x6e, 0x64, 0x6f, 0x20, 0x64, 0x65, 0x73
        /*0010*/ 	.byte	0x64, 0x65, 0x20, 0x6c, 0x61, 0x20, 0x47, 0x50, 0x55, 0x21, 0x20, 0x44, 0x65, 0x73, 0x64, 0x65
        /*0020*/ 	.byte	0x20, 0x65, 0x6c, 0x20, 0x68, 0x69, 0x6c, 0x6f, 0x20, 0x25, 0x64, 0x0a, 0x00
.L_0:


//--------------------- .nv.shared.reserved.0     --------------------------
	.section	.nv.shared.reserved.0,"aw",@nobits
	.weak		__nv_reservedSMEM_offset_0_alias
	.size		__nv_reservedSMEM_offset_0_alias, 0, 64
	.other		__nv_reservedSMEM_offset_0_alias,@"STO_CUDA_RESERVED_SHARED STV_DEFAULT"
__nv_reservedSMEM_offset_0_alias:
	.zero		0
	.zero		64


//--------------------- .nv.constant0._Z17helloWorldFromGPUv --------------------------
	.section	.nv.constant0._Z17helloWorldFromGPUv,"a",@progbits
	.sectionflags	@""
	.align	4
.nv.constant0._Z17helloWorldFromGPUv:
	.zero		896


//--------------------- SYMBOLS --------------------------

	.type		.nv.reservedSmem.offset0,@object
	.size		.nv.reservedSmem.offset0,0x4
	.type		vprintf,@function
